//
// Generated by NVIDIA NVVM Compiler
//
// Compiler Build ID: CL-36424714
// Cuda compilation tools, release 13.0, V13.0.88
// Based on NVVM 20.0.0
//

.version 9.0
.target sm_100
.address_size 64

	// .globl	_Z9ReductionPfi
// _ZZ9ReductionPfiE10partialSum has been demoted

.visible .entry _Z9ReductionPfi(
	.param .u64 .ptr .align 1 _Z9ReductionPfi_param_0,
	.param .u32 _Z9ReductionPfi_param_1
)
{
	.reg .pred 	%p<5>;
	.reg .b32 	%r<18>;
	.reg .b32 	%f<6>;
	.reg .b64 	%rd<5>;
	// demoted variable
	.shared .align 4 .b8 _ZZ9ReductionPfiE10partialSum[400];
	ld.param.u64 	%rd2, [_Z9ReductionPfi_param_0];
	cvta.to.global.u64 	%rd3, %rd2;
	mov.u32 	%r1, %tid.x;
	mov.u32 	%r7, %ctaid.x;
	mov.u32 	%r2, %ntid.x;
	mad.lo.s32 	%r8, %r7, %r2, %r1;
	mul.wide.s32 	%rd4, %r8, 4;
	add.s64 	%rd1, %rd3, %rd4;
	ld.global.f32 	%f1, [%rd1];
	shl.b32 	%r9, %r1, 2;
	mov.u32 	%r10, _ZZ9ReductionPfiE10partialSum;
	add.s32 	%r3, %r10, %r9;
	st.shared.f32 	[%r3], %f1;
	mov.b32 	%r17, 1;
$L__BB0_1:
	bar.sync 	0;
	shl.b32 	%r5, %r17, 1;
	add.s32 	%r11, %r5, 1023;
	and.b32  	%r13, %r11, %r1;
	setp.ne.s32 	%p1, %r13, 0;
	add.s32 	%r14, %r17, %r1;
	setp.ge.u32 	%p2, %r14, %r2;
	or.pred  	%p3, %p1, %p2;
	@%p3 bra 	$L__BB0_3;
	shl.b32 	%r15, %r17, 2;
	add.s32 	%r16, %r3, %r15;
	ld.shared.f32 	%f2, [%r16];
	ld.shared.f32 	%f3, [%r3];
	add.f32 	%f4, %f2, %f3;
	st.shared.f32 	[%r3], %f4;
$L__BB0_3:
	setp.le.u32 	%p4, %r5, %r2;
	mov.u32 	%r17, %r5;
	@%p4 bra 	$L__BB0_1;
	ld.shared.f32 	%f5, [%r3];
	st.global.f32 	[%rd1], %f5;
	ret;

}


// ===== COMPILED SASS (sm_100) =====

	.target	sm_100

	.elftype	@"ET_EXEC"


//--------------------- .note.nv.tkinfo           --------------------------
	.section	.note.nv.tkinfo,"",@"SHT_NOTE"
	.sectionflags	@"SHF_NOTE_NV_TKINFO"
	.tkinfo
        /*0018*/ 	.word	0x00000002
        /*0030*/ 	.string	""
        /*0030*/ 	.string	"ptxas"
        /*0030*/ 	.string	"Cuda compilation tools, release 13.0, V13.0.88"
        /*0030*/ 	.string	"Build cuda_13.0.r13.0/compiler.36424714_0"
        /*0030*/ 	.string	"-arch sm_100 -m 64 "



//--------------------- .note.nv.cuinfo           --------------------------
	.section	.note.nv.cuinfo,"",@"SHT_NOTE"
	.sectionflags	@"SHF_NOTE_NV_CUINFO"
        /*0018*/ 	.short	0x0002
        /*001a*/ 	.short	0x0064
        /*001c*/ 	.short	0x0082
	.zero		2


//--------------------- .nv.info                  --------------------------
	.section	.nv.info,"",@"SHT_CUDA_INFO"
	.align	4


	//----- nvinfo : EIATTR_REGCOUNT
	.align		4
        /*0000*/ 	.byte	0x04, 0x2f
        /*0002*/ 	.short	(.L_1 - .L_0)
	.align		4
.L_0:
        /*0004*/ 	.word	index@(_Z9ReductionPfi)
        /*0008*/ 	.word	0x0000000e


	//----- nvinfo : EIATTR_FRAME_SIZE
	.align		4
.L_1:
        /*000c*/ 	.byte	0x04, 0x11
        /*000e*/ 	.short	(.L_3 - .L_2)
	.align		4
.L_2:
        /*0010*/ 	.word	index@(_Z9ReductionPfi)
        /*0014*/ 	.word	0x00000000


	//----- nvinfo : EIATTR_MIN_STACK_SIZE
	.align		4
.L_3:
        /*0018*/ 	.byte	0x04, 0x12
        /*001a*/ 	.short	(.L_5 - .L_4)
	.align		4
.L_4:
        /*001c*/ 	.word	index@(_Z9ReductionPfi)
        /*0020*/ 	.word	0x00000000
.L_5:


//--------------------- .nv.compat                --------------------------
	.section	.nv.compat,"",@"SHT_CUDA_COMPAT_INFO"
	.align	4
        /*0000*/ 	.byte	0x02, 0x09, 0x00, 0x00, 0x02, 0x02, 0x01, 0x00, 0x02, 0x05, 0x05, 0x00, 0x03, 0x07, 0x01, 0x01
        /*0010*/ 	.byte	0x02, 0x03, 0x00, 0x00, 0x02, 0x06, 0x01, 0x00, 0x04, 0x0b, 0x08, 0x00, 0x09, 0x00, 0x00, 0x00
        /*0020*/ 	.byte	0x00, 0x00, 0x00, 0x00


//--------------------- .nv.info._Z9ReductionPfi  --------------------------
	.section	.nv.info._Z9ReductionPfi,"",@"SHT_CUDA_INFO"
	.sectionflags	@""
	.align	4


	//----- nvinfo : EIATTR_CUDA_API_VERSION
	.align		4
        /*0000*/ 	.byte	0x04, 0x37
        /*0002*/ 	.short	(.L_7 - .L_6)
.L_6:
        /*0004*/ 	.word	0x00000082


	//----- nvinfo : EIATTR_KPARAM_INFO
	.align		4
.L_7:
        /*0008*/ 	.byte	0x04, 0x17
        /*000a*/ 	.short	(.L_9 - .L_8)
.L_8:
        /*000c*/ 	.word	0x00000000
        /*0010*/ 	.short	0x0001
        /*0012*/ 	.short	0x0008
        /*0014*/ 	.byte	0x00, 0xf0, 0x11, 0x00


	//----- nvinfo : EIATTR_KPARAM_INFO
	.align		4
.L_9:
        /*0018*/ 	.byte	0x04, 0x17
        /*001a*/ 	.short	(.L_11 - .L_10)
.L_10:
        /*001c*/ 	.word	0x00000000
        /*0020*/ 	.short	0x0000
        /*0022*/ 	.short	0x0000
        /*0024*/ 	.byte	0x00, 0xf5, 0x21, 0x00


	//----- nvinfo : EIATTR_SPARSE_MMA_MASK
	.align		4
.L_11:
        /*0028*/ 	.byte	0x03, 0x50
        /*002a*/ 	.short	0x0000


	//----- nvinfo : EIATTR_MAXREG_COUNT
	.align		4
        /*002c*/ 	.byte	0x03, 0x1b
        /*002e*/ 	.short	0x00ff


	//----- nvinfo : EIATTR_NUM_BARRIERS
	.align		4
        /*0030*/ 	.byte	0x02, 0x4c
        /*0032*/ 	.byte	0x01
	.zero		1


	//----- nvinfo : EIATTR_MERCURY_ISA_VERSION
	.align		4
        /*0034*/ 	.byte	0x03, 0x5f
        /*0036*/ 	.short	0x0101


	//----- nvinfo : EIATTR_VRC_CTA_INIT_COUNT
	.align		4
        /*0038*/ 	.byte	0x02, 0x4a
	.zero		1
	.zero		1


	//----- nvinfo : EIATTR_EXIT_INSTR_OFFSETS
	.align		4
        /*003c*/ 	.byte	0x04, 0x1c
        /*003e*/ 	.short	(.L_13 - .L_12)


	//   ....[0]....
.L_12:
        /*0040*/ 	.word	0x000001f0


	//----- nvinfo : EIATTR_CBANK_PARAM_SIZE
	.align		4
.L_13:
        /*0044*/ 	.byte	0x03, 0x19
        /*0046*/ 	.short	0x000c


	//----- nvinfo : EIATTR_PARAM_CBANK
	.align		4
        /*0048*/ 	.byte	0x04, 0x0a
        /*004a*/ 	.short	(.L_15 - .L_14)
	.align		4
.L_14:
        /*004c*/ 	.word	index@(.nv.constant0._Z9ReductionPfi)
        /*0050*/ 	.short	0x0380
        /*0052*/ 	.short	0x000c


	//----- nvinfo : EIATTR_SW_WAR
	.align		4
.L_15:
        /*0054*/ 	.byte	0x04, 0x36
        /*0056*/ 	.short	(.L_17 - .L_16)
.L_16:
        /*0058*/ 	.word	0x00000008
.L_17:


//--------------------- .nv.callgraph             --------------------------
	.section	.nv.callgraph,"",@"SHT_CUDA_CALLGRAPH"
	.align	4
	.sectionentsize	8
	.align		4
        /*0000*/ 	.word	0x00000000
	.align		4
        /*0004*/ 	.word	0xffffffff
	.align		4
        /*0008*/ 	.word	0x00000000
	.align		4
        /*000c*/ 	.word	0xfffffffe
	.align		4
        /*0010*/ 	.word	0x00000000
	.align		4
        /*0014*/ 	.word	0xfffffffd
	.align		4
        /*0018*/ 	.word	0x00000000
	.align		4
        /*001c*/ 	.word	0xfffffffc


//--------------------- .text._Z9ReductionPfi     --------------------------
	.section	.text._Z9ReductionPfi,"ax",@progbits
	.align	128
        .global         _Z9ReductionPfi
        .type           _Z9ReductionPfi,@function
        .size           _Z9ReductionPfi,(.L_x_2 - _Z9ReductionPfi)
        .other          _Z9ReductionPfi,@"STO_CUDA_ENTRY STV_DEFAULT"
_Z9ReductionPfi:
.text._Z9ReductionPfi:
[----:B------:R-:W-:Y:S01]  /*0000*/  LDC R1, c[0x0][0x37c] ;  /* 0x0000df00ff017b82 */ /* 0x000fe20000000800 */
[----:B------:R-:W0:Y:S07]  /*0010*/  S2R R9, SR_TID.X ;  /* 0x0000000000097919 */ /* 0x000e2e0000002100 */
[----:B------:R-:W0:Y:S01]  /*0020*/  S2UR UR4, SR_CTAID.X ;  /* 0x00000000000479c3 */ /* 0x000e220000002500 */
[----:B------:R-:W1:Y:S07]  /*0030*/  LDCU.64 UR6, c[0x0][0x358] ;  /* 0x00006b00ff0677ac */ /* 0x000e6e0008000a00 */
[----:B------:R-:W0:Y:S08]  /*0040*/  LDC R8, c[0x0][0x360] ;  /* 0x0000d800ff087b82 */ /* 0x000e300000000800 */
[----:B------:R-:W2:Y:S01]  /*0050*/  LDC.64 R2, c[0x0][0x380] ;  /* 0x0000e000ff027b82 */ /* 0x000ea20000000a00 */
[----:B0-----:R-:W-:-:S04]  /*0060*/  IMAD R5, R8, UR4, R9 ;  /* 0x0000000408057c24 */ /* 0x001fc8000f8e0209 */
[----:B--2---:R-:W-:-:S05]  /*0070*/  IMAD.WIDE R2, R5, 0x4, R2 ;  /* 0x0000000405027825 */ /* 0x004fca00078e0202 */
[----:B-1----:R-:W2:Y:S01]  /*0080*/  LDG.E R0, desc[UR6][R2.64] ;  /* 0x0000000602007981 */ /* 0x002ea2000c1e1900 */
[----:B------:R-:W0:Y:S01]  /*0090*/  S2UR UR5, SR_CgaCtaId ;  /* 0x00000000000579c3 */ /* 0x000e220000008800 */
[----:B------:R-:W-:Y:S01]  /*00a0*/  UMOV UR4, 0x400 ;  /* 0x0000040000047882 */ /* 0x000fe20000000000 */
[----:B------:R-:W-:Y:S01]  /*00b0*/  IMAD.MOV.U32 R4, RZ, RZ, 0x1 ;  /* 0x00000001ff047424 */ /* 0x000fe200078e00ff */
[----:B0-----:R-:W-:-:S06]  /*00c0*/  ULEA UR4, UR5, UR4, 0x18 ;  /* 0x0000000405047291 */ /* 0x001fcc000f8ec0ff */
[----:B------:R-:W-:-:S05]  /*00d0*/  LEA R5, R9, UR4, 0x2 ;  /* 0x0000000409057c11 */ /* 0x000fca000f8e10ff */
[----:B--2---:R0:W-:Y:S02]  /*00e0*/  STS [R5], R0 ;  /* 0x0000000005007388 */ /* 0x0041e40000000800 */
.L_x_0:
[----:B------:R-:W-:Y:S01]  /*00f0*/  IMAD.SHL.U32 R11, R4, 0x2, RZ ;  /* 0x00000002040b7824 */ /* 0x000fe200078e00ff */
[----:B------:R-:W-:Y:S01]  /*0100*/  BAR.SYNC.DEFER_BLOCKING 0x0 ;  /* 0x0000000000007b1d */ /* 0x000fe20000010000 */
[----:B------:R-:W-:-:S03]  /*0110*/  IMAD.IADD R6, R9, 0x1, R4 ;  /* 0x0000000109067824 */ /* 0x000fc600078e0204 */
[----:B0-----:R-:W-:-:S04]  /*0120*/  IADD3 R0, PT, PT, R11, 0x3ff, RZ ;  /* 0x000003ff0b007810 */ /* 0x001fc80007ffe0ff */
[----:B------:R-:W-:-:S04]  /*0130*/  LOP3.LUT P0, RZ, R0, R9, RZ, 0xc0, !PT ;  /* 0x0000000900ff7212 */ /* 0x000fc8000780c0ff */
[----:B------:R-:W-:-:S13]  /*0140*/  ISETP.GE.U32.OR P0, PT, R6, R8, P0 ;  /* 0x000000080600720c */ /* 0x000fda0000706470 */
[----:B------:R-:W-:Y:S01]  /*0150*/  @!P0 LEA R0, R4, R5, 0x2 ;  /* 0x0000000504008211 */ /* 0x000fe200078e10ff */
[----:B------:R-:W-:Y:S01]  /*0160*/  @!P0 LDS R7, [R5] ;  /* 0x0000000005078984 */ /* 0x000fe20000000800 */
[----:B------:R-:W-:-:S04]  /*0170*/  MOV R4, R11 ;  /* 0x0000000b00047202 */ /* 0x000fc80000000f00 */
[----:B------:R-:W0:Y:S02]  /*0180*/  @!P0 LDS R0, [R0] ;  /* 0x0000000000008984 */ /* 0x000e240000000800 */
[----:B0-----:R-:W-:-:S05]  /*0190*/  @!P0 FADD R6, R0, R7 ;  /* 0x0000000700068221 */ /* 0x001fca0000000000 */
[----:B------:R1:W-:Y:S01]  /*01a0*/  @!P0 STS [R5], R6 ;  /* 0x0000000605008388 */ /* 0x0003e20000000800 */
[----:B------:R-:W-:-:S13]  /*01b0*/  ISETP.GT.U32.AND P0, PT, R11, R8, PT ;  /* 0x000000080b00720c */ /* 0x000fda0003f04070 */
[----:B-1----:R-:W-:Y:S05]  /*01c0*/  @!P0 BRA `(.L_x_0) ;  /* 0xfffffffc00c88947 */ /* 0x002fea000383ffff */
[----:B------:R-:W0:Y:S04]  /*01d0*/  LDS R5, [R5] ;  /* 0x0000000005057984 */ /* 0x000e280000000800 */
[----:B0-----:R-:W-:Y:S01]  /*01e0*/  STG.E desc[UR6][R2.64], R5 ;  /* 0x0000000502007986 */ /* 0x001fe2000c101906 */
[----:B------:R-:W-:Y:S05]  /*01f0*/  EXIT ;  /* 0x000000000000794d */ /* 0x000fea0003800000 */
.L_x_1:
[----:B------:R-:W-:-:S00]  /*0200*/  BRA `(.L_x_1) ;  /* 0xfffffffc00fc7947 */ /* 0x000fc0000383ffff */
[----:B------:R-:W-:-:S00]  /*0210*/  NOP ;  /* 0x0000000000007918 */ /* 0x000fc00000000000 */
        /* <DEDUP_REMOVED lines=14> */
.L_x_2:


//--------------------- .nv.shared._Z9ReductionPfi --------------------------
	.section	.nv.shared._Z9ReductionPfi,"aw",@nobits
	.sectionflags	@""
	.align	4
.nv.shared._Z9ReductionPfi:
	.zero		1424


//--------------------- .nv.shared.reserved.0     --------------------------
	.section	.nv.shared.reserved.0,"aw",@nobits
	.weak		__nv_reservedSMEM_offset_0_alias
	.size		__nv_reservedSMEM_offset_0_alias, 0, 64
	.other		__nv_reservedSMEM_offset_0_alias,@"STO_CUDA_RESERVED_SHARED STV_DEFAULT"
__nv_reservedSMEM_offset_0_alias:
	.zero		0
	.zero		64


//--------------------- .nv.constant0._Z9ReductionPfi --------------------------
	.section	.nv.constant0._Z9ReductionPfi,"a",@progbits
	.sectionflags	@""
	.align	4
.nv.constant0._Z9ReductionPfi:
	.zero		908


//--------------------- SYMBOLS --------------------------

	.type		.nv.reservedSmem.offset0,@object
	.size		.nv.reservedSmem.offset0,0x4
	.type		.nv.reservedSmem.cap,@object
	.size		.nv.reservedSmem.cap,0x4
